//
// Generated by NVIDIA NVVM Compiler
//
// Compiler Build ID: CL-36424714
// Cuda compilation tools, release 13.0, V13.0.88
// Based on NVVM 20.0.0
//

.version 9.0
.target sm_100
.address_size 64

	// .globl	_Z10convolve1DPfS_S_ii

.visible .entry _Z10convolve1DPfS_S_ii(
	.param .u64 .ptr .align 1 _Z10convolve1DPfS_S_ii_param_0,
	.param .u64 .ptr .align 1 _Z10convolve1DPfS_S_ii_param_1,
	.param .u64 .ptr .align 1 _Z10convolve1DPfS_S_ii_param_2,
	.param .u32 _Z10convolve1DPfS_S_ii_param_3,
	.param .u32 _Z10convolve1DPfS_S_ii_param_4
)
{
	.reg .pred 	%p<55>;
	.reg .b32 	%r<61>;
	.reg .b32 	%f<96>;
	.reg .b64 	%rd<47>;

	ld.param.u64 	%rd7, [_Z10convolve1DPfS_S_ii_param_0];
	ld.param.u64 	%rd6, [_Z10convolve1DPfS_S_ii_param_1];
	ld.param.u64 	%rd8, [_Z10convolve1DPfS_S_ii_param_2];
	ld.param.u32 	%r38, [_Z10convolve1DPfS_S_ii_param_3];
	ld.param.u32 	%r39, [_Z10convolve1DPfS_S_ii_param_4];
	cvta.to.global.u64 	%rd1, %rd8;
	cvta.to.global.u64 	%rd2, %rd7;
	mov.u32 	%r40, %ctaid.x;
	mov.u32 	%r41, %ntid.x;
	mov.u32 	%r42, %tid.x;
	mad.lo.s32 	%r1, %r40, %r41, %r42;
	shr.u32 	%r43, %r39, 31;
	add.s32 	%r44, %r39, %r43;
	shr.s32 	%r2, %r44, 1;
	setp.ge.s32 	%p1, %r1, %r38;
	@%p1 bra 	$L__BB0_44;
	setp.lt.s32 	%p2, %r39, -1;
	mov.f32 	%f95, 0f00000000;
	@%p2 bra 	$L__BB0_43;
	neg.s32 	%r59, %r2;
	abs.s32 	%r45, %r2;
	add.s32 	%r4, %r2, %r45;
	add.s32 	%r5, %r4, 1;
	and.b32  	%r6, %r5, 7;
	setp.lt.u32 	%p3, %r4, 7;
	mov.f32 	%f95, 0f00000000;
	@%p3 bra 	$L__BB0_22;
	sub.s32 	%r57, 3, %r2;
	and.b32  	%r47, %r5, -8;
	neg.s32 	%r56, %r47;
	sub.s32 	%r54, %r1, %r2;
	mov.f32 	%f95, 0f00000000;
	mov.b32 	%r55, 3;
$L__BB0_4:
	.pragma "nounroll";
	setp.lt.s32 	%p4, %r54, 0;
	setp.ge.s32 	%p5, %r54, %r38;
	add.s32 	%r48, %r55, -3;
	mul.wide.s32 	%rd9, %r48, 4;
	add.s64 	%rd3, %rd1, %rd9;
	or.pred  	%p6, %p4, %p5;
	@%p6 bra 	$L__BB0_6;
	mul.wide.u32 	%rd10, %r54, 4;
	add.s64 	%rd11, %rd2, %rd10;
	ld.global.f32 	%f42, [%rd11];
	ld.global.f32 	%f43, [%rd3];
	fma.rn.f32 	%f95, %f42, %f43, %f95;
$L__BB0_6:
	add.s32 	%r14, %r54, 1;
	setp.lt.s32 	%p7, %r14, 0;
	setp.ge.s32 	%p8, %r14, %r38;
	or.pred  	%p9, %p7, %p8;
	@%p9 bra 	$L__BB0_8;
	mul.wide.u32 	%rd12, %r14, 4;
	add.s64 	%rd13, %rd2, %rd12;
	ld.global.f32 	%f44, [%rd13];
	ld.global.f32 	%f45, [%rd3+4];
	fma.rn.f32 	%f95, %f44, %f45, %f95;
$L__BB0_8:
	add.s32 	%r15, %r54, 2;
	setp.lt.s32 	%p10, %r15, 0;
	setp.ge.s32 	%p11, %r15, %r38;
	or.pred  	%p12, %p10, %p11;
	@%p12 bra 	$L__BB0_10;
	mul.wide.u32 	%rd14, %r15, 4;
	add.s64 	%rd15, %rd2, %rd14;
	ld.global.f32 	%f46, [%rd15];
	ld.global.f32 	%f47, [%rd3+8];
	fma.rn.f32 	%f95, %f46, %f47, %f95;
$L__BB0_10:
	add.s32 	%r16, %r54, 3;
	setp.lt.s32 	%p13, %r16, 0;
	setp.ge.s32 	%p14, %r16, %r38;
	or.pred  	%p15, %p13, %p14;
	@%p15 bra 	$L__BB0_12;
	mul.wide.u32 	%rd16, %r16, 4;
	add.s64 	%rd17, %rd2, %rd16;
	ld.global.f32 	%f48, [%rd17];
	ld.global.f32 	%f49, [%rd3+12];
	fma.rn.f32 	%f95, %f48, %f49, %f95;
$L__BB0_12:
	add.s32 	%r17, %r54, 4;
	setp.lt.s32 	%p16, %r17, 0;
	setp.ge.s32 	%p17, %r17, %r38;
	or.pred  	%p18, %p16, %p17;
	@%p18 bra 	$L__BB0_14;
	mul.wide.u32 	%rd18, %r17, 4;
	add.s64 	%rd19, %rd2, %rd18;
	ld.global.f32 	%f50, [%rd19];
	ld.global.f32 	%f51, [%rd3+16];
	fma.rn.f32 	%f95, %f50, %f51, %f95;
$L__BB0_14:
	add.s32 	%r18, %r54, 5;
	setp.lt.s32 	%p19, %r18, 0;
	setp.ge.s32 	%p20, %r18, %r38;
	or.pred  	%p21, %p19, %p20;
	@%p21 bra 	$L__BB0_16;
	mul.wide.u32 	%rd20, %r18, 4;
	add.s64 	%rd21, %rd2, %rd20;
	ld.global.f32 	%f52, [%rd21];
	ld.global.f32 	%f53, [%rd3+20];
	fma.rn.f32 	%f95, %f52, %f53, %f95;
$L__BB0_16:
	add.s32 	%r19, %r54, 6;
	setp.lt.s32 	%p22, %r19, 0;
	setp.ge.s32 	%p23, %r19, %r38;
	or.pred  	%p24, %p22, %p23;
	@%p24 bra 	$L__BB0_18;
	mul.wide.u32 	%rd22, %r19, 4;
	add.s64 	%rd23, %rd2, %rd22;
	ld.global.f32 	%f54, [%rd23];
	ld.global.f32 	%f55, [%rd3+24];
	fma.rn.f32 	%f95, %f54, %f55, %f95;
$L__BB0_18:
	add.s32 	%r20, %r54, 7;
	setp.lt.s32 	%p25, %r20, 0;
	setp.ge.s32 	%p26, %r20, %r38;
	or.pred  	%p27, %p25, %p26;
	@%p27 bra 	$L__BB0_20;
	mul.wide.u32 	%rd24, %r20, 4;
	add.s64 	%rd25, %rd2, %rd24;
	ld.global.f32 	%f56, [%rd25];
	ld.global.f32 	%f57, [%rd3+28];
	fma.rn.f32 	%f95, %f56, %f57, %f95;
$L__BB0_20:
	add.s32 	%r57, %r57, 8;
	add.s32 	%r56, %r56, 8;
	add.s32 	%r55, %r55, 8;
	add.s32 	%r54, %r54, 8;
	setp.ne.s32 	%p28, %r56, 0;
	@%p28 bra 	$L__BB0_4;
	add.s32 	%r59, %r57, -3;
$L__BB0_22:
	setp.eq.s32 	%p29, %r6, 0;
	@%p29 bra 	$L__BB0_43;
	setp.lt.u32 	%p30, %r6, 4;
	@%p30 bra 	$L__BB0_33;
	add.s32 	%r27, %r59, %r1;
	setp.lt.s32 	%p31, %r27, 0;
	setp.ge.s32 	%p32, %r27, %r38;
	add.s32 	%r49, %r59, %r2;
	mul.wide.s32 	%rd26, %r49, 4;
	add.s64 	%rd4, %rd1, %rd26;
	or.pred  	%p33, %p31, %p32;
	@%p33 bra 	$L__BB0_26;
	mul.wide.u32 	%rd27, %r27, 4;
	add.s64 	%rd28, %rd2, %rd27;
	ld.global.f32 	%f59, [%rd28];
	ld.global.f32 	%f60, [%rd4];
	fma.rn.f32 	%f95, %f59, %f60, %f95;
$L__BB0_26:
	add.s32 	%r28, %r27, 1;
	setp.lt.s32 	%p34, %r28, 0;
	setp.ge.s32 	%p35, %r28, %r38;
	or.pred  	%p36, %p34, %p35;
	@%p36 bra 	$L__BB0_28;
	mul.wide.u32 	%rd29, %r28, 4;
	add.s64 	%rd30, %rd2, %rd29;
	ld.global.f32 	%f61, [%rd30];
	ld.global.f32 	%f62, [%rd4+4];
	fma.rn.f32 	%f95, %f61, %f62, %f95;
$L__BB0_28:
	add.s32 	%r29, %r27, 2;
	setp.lt.s32 	%p37, %r29, 0;
	setp.ge.s32 	%p38, %r29, %r38;
	or.pred  	%p39, %p37, %p38;
	@%p39 bra 	$L__BB0_30;
	mul.wide.u32 	%rd31, %r29, 4;
	add.s64 	%rd32, %rd2, %rd31;
	ld.global.f32 	%f63, [%rd32];
	ld.global.f32 	%f64, [%rd4+8];
	fma.rn.f32 	%f95, %f63, %f64, %f95;
$L__BB0_30:
	add.s32 	%r30, %r27, 3;
	setp.lt.s32 	%p40, %r30, 0;
	setp.ge.s32 	%p41, %r30, %r38;
	or.pred  	%p42, %p40, %p41;
	@%p42 bra 	$L__BB0_32;
	mul.wide.u32 	%rd33, %r30, 4;
	add.s64 	%rd34, %rd2, %rd33;
	ld.global.f32 	%f65, [%rd34];
	ld.global.f32 	%f66, [%rd4+12];
	fma.rn.f32 	%f95, %f65, %f66, %f95;
$L__BB0_32:
	add.s32 	%r59, %r59, 4;
$L__BB0_33:
	and.b32  	%r50, %r5, 3;
	setp.eq.s32 	%p43, %r50, 0;
	@%p43 bra 	$L__BB0_43;
	setp.eq.s32 	%p44, %r50, 1;
	@%p44 bra 	$L__BB0_40;
	add.s32 	%r33, %r59, %r1;
	setp.lt.s32 	%p45, %r33, 0;
	setp.ge.s32 	%p46, %r33, %r38;
	add.s32 	%r51, %r59, %r2;
	mul.wide.s32 	%rd35, %r51, 4;
	add.s64 	%rd5, %rd1, %rd35;
	or.pred  	%p47, %p45, %p46;
	@%p47 bra 	$L__BB0_37;
	mul.wide.u32 	%rd36, %r33, 4;
	add.s64 	%rd37, %rd2, %rd36;
	ld.global.f32 	%f68, [%rd37];
	ld.global.f32 	%f69, [%rd5];
	fma.rn.f32 	%f95, %f68, %f69, %f95;
$L__BB0_37:
	add.s32 	%r34, %r33, 1;
	setp.lt.s32 	%p48, %r34, 0;
	setp.ge.s32 	%p49, %r34, %r38;
	or.pred  	%p50, %p48, %p49;
	@%p50 bra 	$L__BB0_39;
	mul.wide.u32 	%rd38, %r34, 4;
	add.s64 	%rd39, %rd2, %rd38;
	ld.global.f32 	%f70, [%rd39];
	ld.global.f32 	%f71, [%rd5+4];
	fma.rn.f32 	%f95, %f70, %f71, %f95;
$L__BB0_39:
	add.s32 	%r59, %r59, 2;
$L__BB0_40:
	and.b32  	%r52, %r4, 1;
	setp.eq.b32 	%p51, %r52, 1;
	@%p51 bra 	$L__BB0_43;
	add.s32 	%r37, %r59, %r1;
	setp.lt.s32 	%p52, %r37, 0;
	setp.ge.s32 	%p53, %r37, %r38;
	or.pred  	%p54, %p52, %p53;
	@%p54 bra 	$L__BB0_43;
	mul.wide.u32 	%rd40, %r37, 4;
	add.s64 	%rd41, %rd2, %rd40;
	ld.global.f32 	%f72, [%rd41];
	add.s32 	%r53, %r59, %r2;
	mul.wide.s32 	%rd42, %r53, 4;
	add.s64 	%rd43, %rd1, %rd42;
	ld.global.f32 	%f73, [%rd43];
	fma.rn.f32 	%f95, %f72, %f73, %f95;
$L__BB0_43:
	cvta.to.global.u64 	%rd44, %rd6;
	mul.wide.s32 	%rd45, %r1, 4;
	add.s64 	%rd46, %rd44, %rd45;
	st.global.f32 	[%rd46], %f95;
$L__BB0_44:
	ret;

}


// ===== COMPILED SASS (sm_100) =====

	.target	sm_100

	.elftype	@"ET_EXEC"


//--------------------- .note.nv.tkinfo           --------------------------
	.section	.note.nv.tkinfo,"",@"SHT_NOTE"
	.sectionflags	@"SHF_NOTE_NV_TKINFO"
	.tkinfo
        /*0018*/ 	.word	0x00000002
        /*0030*/ 	.string	""
        /*0030*/ 	.string	"ptxas"
        /*0030*/ 	.string	"Cuda compilation tools, release 13.0, V13.0.88"
        /*0030*/ 	.string	"Build cuda_13.0.r13.0/compiler.36424714_0"
        /*0030*/ 	.string	"-arch sm_100 -m 64 "



//--------------------- .note.nv.cuinfo           --------------------------
	.section	.note.nv.cuinfo,"",@"SHT_NOTE"
	.sectionflags	@"SHF_NOTE_NV_CUINFO"
        /*0018*/ 	.short	0x0002
        /*001a*/ 	.short	0x0064
        /*001c*/ 	.short	0x0082
	.zero		2


//--------------------- .nv.info                  --------------------------
	.section	.nv.info,"",@"SHT_CUDA_INFO"
	.align	4


	//----- nvinfo : EIATTR_REGCOUNT
	.align		4
        /*0000*/ 	.byte	0x04, 0x2f
        /*0002*/ 	.short	(.L_1 - .L_0)
	.align		4
.L_0:
        /*0004*/ 	.word	index@(_Z10convolve1DPfS_S_ii)
        /*0008*/ 	.word	0x00000020


	//----- nvinfo : EIATTR_FRAME_SIZE
	.align		4
.L_1:
        /*000c*/ 	.byte	0x04, 0x11
        /*000e*/ 	.short	(.L_3 - .L_2)
	.align		4
.L_2:
        /*0010*/ 	.word	index@(_Z10convolve1DPfS_S_ii)
        /*0014*/ 	.word	0x00000000


	//----- nvinfo : EIATTR_MIN_STACK_SIZE
	.align		4
.L_3:
        /*0018*/ 	.byte	0x04, 0x12
        /*001a*/ 	.short	(.L_5 - .L_4)
	.align		4
.L_4:
        /*001c*/ 	.word	index@(_Z10convolve1DPfS_S_ii)
        /*0020*/ 	.word	0x00000000
.L_5:


//--------------------- .nv.compat                --------------------------
	.section	.nv.compat,"",@"SHT_CUDA_COMPAT_INFO"
	.align	4
        /*0000*/ 	.byte	0x02, 0x09, 0x00, 0x00, 0x02, 0x02, 0x01, 0x00, 0x02, 0x05, 0x05, 0x00, 0x03, 0x07, 0x01, 0x01
        /*0010*/ 	.byte	0x02, 0x03, 0x00, 0x00, 0x02, 0x06, 0x01, 0x00, 0x04, 0x0b, 0x08, 0x00, 0x09, 0x00, 0x00, 0x00
        /*0020*/ 	.byte	0x00, 0x00, 0x00, 0x00


//--------------------- .nv.info._Z10convolve1DPfS_S_ii --------------------------
	.section	.nv.info._Z10convolve1DPfS_S_ii,"",@"SHT_CUDA_INFO"
	.sectionflags	@""
	.align	4


	//----- nvinfo : EIATTR_CUDA_API_VERSION
	.align		4
        /*0000*/ 	.byte	0x04, 0x37
        /*0002*/ 	.short	(.L_7 - .L_6)
.L_6:
        /*0004*/ 	.word	0x00000082


	//----- nvinfo : EIATTR_KPARAM_INFO
	.align		4
.L_7:
        /*0008*/ 	.byte	0x04, 0x17
        /*000a*/ 	.short	(.L_9 - .L_8)
.L_8:
        /*000c*/ 	.word	0x00000000
        /*0010*/ 	.short	0x0004
        /*0012*/ 	.short	0x001c
        /*0014*/ 	.byte	0x00, 0xf0, 0x11, 0x00


	//----- nvinfo : EIATTR_KPARAM_INFO
	.align		4
.L_9:
        /*0018*/ 	.byte	0x04, 0x17
        /*001a*/ 	.short	(.L_11 - .L_10)
.L_10:
        /*001c*/ 	.word	0x00000000
        /*0020*/ 	.short	0x0003
        /*0022*/ 	.short	0x0018
        /*0024*/ 	.byte	0x00, 0xf0, 0x11, 0x00


	//----- nvinfo : EIATTR_KPARAM_INFO
	.align		4
.L_11:
        /*0028*/ 	.byte	0x04, 0x17
        /*002a*/ 	.short	(.L_13 - .L_12)
.L_12:
        /*002c*/ 	.word	0x00000000
        /*0030*/ 	.short	0x0002
        /*0032*/ 	.short	0x0010
        /*0034*/ 	.byte	0x00, 0xf5, 0x21, 0x00


	//----- nvinfo : EIATTR_KPARAM_INFO
	.align		4
.L_13:
        /*0038*/ 	.byte	0x04, 0x17
        /*003a*/ 	.short	(.L_15 - .L_14)
.L_14:
        /*003c*/ 	.word	0x00000000
        /*0040*/ 	.short	0x0001
        /*0042*/ 	.short	0x0008
        /*0044*/ 	.byte	0x00, 0xf5, 0x21, 0x00


	//----- nvinfo : EIATTR_KPARAM_INFO
	.align		4
.L_15:
        /*0048*/ 	.byte	0x04, 0x17
        /*004a*/ 	.short	(.L_17 - .L_16)
.L_16:
        /*004c*/ 	.word	0x00000000
        /*0050*/ 	.short	0x0000
        /*0052*/ 	.short	0x0000
        /*0054*/ 	.byte	0x00, 0xf5, 0x21, 0x00


	//----- nvinfo : EIATTR_SPARSE_MMA_MASK
	.align		4
.L_17:
        /*0058*/ 	.byte	0x03, 0x50
        /*005a*/ 	.short	0x0000


	//----- nvinfo : EIATTR_MAXREG_COUNT
	.align		4
        /*005c*/ 	.byte	0x03, 0x1b
        /*005e*/ 	.short	0x00ff


	//----- nvinfo : EIATTR_MERCURY_ISA_VERSION
	.align		4
        /*0060*/ 	.byte	0x03, 0x5f
        /*0062*/ 	.short	0x0101


	//----- nvinfo : EIATTR_VRC_CTA_INIT_COUNT
	.align		4
        /*0064*/ 	.byte	0x02, 0x4a
	.zero		1
	.zero		1


	//----- nvinfo : EIATTR_EXIT_INSTR_OFFSETS
	.align		4
        /*0068*/ 	.byte	0x04, 0x1c
        /*006a*/ 	.short	(.L_19 - .L_18)


	//   ....[0]....
.L_18:
        /*006c*/ 	.word	0x00000070


	//   ....[1]....
        /*0070*/ 	.word	0x00000bb0


	//----- nvinfo : EIATTR_CRS_STACK_SIZE
	.align		4
.L_19:
        /*0074*/ 	.byte	0x04, 0x1e
        /*0076*/ 	.short	(.L_21 - .L_20)
.L_20:
        /*0078*/ 	.word	0x00000000


	//----- nvinfo : EIATTR_CBANK_PARAM_SIZE
	.align		4
.L_21:
        /*007c*/ 	.byte	0x03, 0x19
        /*007e*/ 	.short	0x0020


	//----- nvinfo : EIATTR_PARAM_CBANK
	.align		4
        /*0080*/ 	.byte	0x04, 0x0a
        /*0082*/ 	.short	(.L_23 - .L_22)
	.align		4
.L_22:
        /*0084*/ 	.word	index@(.nv.constant0._Z10convolve1DPfS_S_ii)
        /*0088*/ 	.short	0x0380
        /*008a*/ 	.short	0x0020


	//----- nvinfo : EIATTR_SW_WAR
	.align		4
.L_23:
        /*008c*/ 	.byte	0x04, 0x36
        /*008e*/ 	.short	(.L_25 - .L_24)
.L_24:
        /*0090*/ 	.word	0x00000008
.L_25:


//--------------------- .nv.callgraph             --------------------------
	.section	.nv.callgraph,"",@"SHT_CUDA_CALLGRAPH"
	.align	4
	.sectionentsize	8
	.align		4
        /*0000*/ 	.word	0x00000000
	.align		4
        /*0004*/ 	.word	0xffffffff
	.align		4
        /*0008*/ 	.word	0x00000000
	.align		4
        /*000c*/ 	.word	0xfffffffe
	.align		4
        /*0010*/ 	.word	0x00000000
	.align		4
        /*0014*/ 	.word	0xfffffffd
	.align		4
        /*0018*/ 	.word	0x00000000
	.align		4
        /*001c*/ 	.word	0xfffffffc


//--------------------- .text._Z10convolve1DPfS_S_ii --------------------------
	.section	.text._Z10convolve1DPfS_S_ii,"ax",@progbits
	.align	128
        .global         _Z10convolve1DPfS_S_ii
        .type           _Z10convolve1DPfS_S_ii,@function
        .size           _Z10convolve1DPfS_S_ii,(.L_x_7 - _Z10convolve1DPfS_S_ii)
        .other          _Z10convolve1DPfS_S_ii,@"STO_CUDA_ENTRY STV_DEFAULT"
_Z10convolve1DPfS_S_ii:
.text._Z10convolve1DPfS_S_ii:
[----:B------:R-:W-:Y:S01]  /*0000*/  LDC R1, c[0x0][0x37c] ;  /* 0x0000df00ff017b82 */ /* 0x000fe20000000800 */
[----:B------:R-:W0:Y:S07]  /*0010*/  S2R R3, SR_TID.X ;  /* 0x0000000000037919 */ /* 0x000e2e0000002100 */
[----:B------:R-:W0:Y:S01]  /*0020*/  S2UR UR5, SR_CTAID.X ;  /* 0x00000000000579c3 */ /* 0x000e220000002500 */
[----:B------:R-:W1:Y:S07]  /*0030*/  LDCU UR4, c[0x0][0x398] ;  /* 0x00007300ff0477ac */ /* 0x000e6e0008000800 */
[----:B------:R-:W0:Y:S02]  /*0040*/  LDC R0, c[0x0][0x360] ;  /* 0x0000d800ff007b82 */ /* 0x000e240000000800 */
[----:B0-----:R-:W-:-:S05]  /*0050*/  IMAD R0, R0, UR5, R3 ;  /* 0x0000000500007c24 */ /* 0x001fca000f8e0203 */
[----:B-1----:R-:W-:-:S13]  /*0060*/  ISETP.GE.AND P0, PT, R0, UR4, PT ;  /* 0x0000000400007c0c */ /* 0x002fda000bf06270 */
[----:B------:R-:W-:Y:S05]  /*0070*/  @P0 EXIT ;  /* 0x000000000000094d */ /* 0x000fea0003800000 */
[----:B------:R-:W0:Y:S01]  /*0080*/  LDC R3, c[0x0][0x39c] ;  /* 0x0000e700ff037b82 */ /* 0x000e220000000800 */
[----:B------:R-:W1:Y:S01]  /*0090*/  LDCU.64 UR6, c[0x0][0x358] ;  /* 0x00006b00ff0677ac */ /* 0x000e620008000a00 */
[----:B------:R-:W-:Y:S01]  /*00a0*/  IMAD.MOV.U32 R2, RZ, RZ, RZ ;  /* 0x000000ffff027224 */ /* 0x000fe200078e00ff */
[C---:B0-----:R-:W-:Y:S02]  /*00b0*/  ISETP.GE.AND P0, PT, R3.reuse, -0x1, PT ;  /* 0xffffffff0300780c */ /* 0x041fe40003f06270 */
[----:B------:R-:W-:-:S11]  /*00c0*/  LEA.HI R3, R3, R3, RZ, 0x1 ;  /* 0x0000000303037211 */ /* 0x000fd600078f08ff */
[----:B-1----:R-:W-:Y:S05]  /*00d0*/  @!P0 BRA `(.L_x_0) ;  /* 0x0000000800a88947 */ /* 0x002fea0003800000 */
[----:B------:R-:W-:Y:S01]  /*00e0*/  SHF.R.S32.HI R3, RZ, 0x1, R3 ;  /* 0x00000001ff037819 */ /* 0x000fe20000011403 */
[----:B------:R-:W-:-:S03]  /*00f0*/  IMAD.MOV.U32 R2, RZ, RZ, RZ ;  /* 0x000000ffff027224 */ /* 0x000fc600078e00ff */
[----:B------:R-:W-:Y:S01]  /*0100*/  IABS R4, R3 ;  /* 0x0000000300047213 */ /* 0x000fe20000000000 */
[----:B------:R-:W-:-:S04]  /*0110*/  IMAD.MOV R12, RZ, RZ, -R3 ;  /* 0x000000ffff0c7224 */ /* 0x000fc800078e0a03 */
[----:B------:R-:W-:-:S05]  /*0120*/  IMAD.IADD R4, R3, 0x1, R4 ;  /* 0x0000000103047824 */ /* 0x000fca00078e0204 */
[C---:B------:R-:W-:Y:S02]  /*0130*/  ISETP.GE.U32.AND P0, PT, R4.reuse, 0x7, PT ;  /* 0x000000070400780c */ /* 0x040fe40003f06070 */
[----:B------:R-:W-:-:S04]  /*0140*/  IADD3 R5, PT, PT, R4, 0x1, RZ ;  /* 0x0000000104057810 */ /* 0x000fc80007ffe0ff */
[----:B------:R-:W-:-:S07]  /*0150*/  LOP3.LUT R6, R5, 0x7, RZ, 0xc0, !PT ;  /* 0x0000000705067812 */ /* 0x000fce00078ec0ff */
[----:B------:R-:W-:Y:S05]  /*0160*/  @!P0 BRA `(.L_x_1) ;  /* 0x0000000400408947 */ /* 0x000fea0003800000 */
[----:B------:R-:W0:Y:S01]  /*0170*/  LDC.64 R12, c[0x0][0x390] ;  /* 0x0000e400ff0c7b82 */ /* 0x000e220000000a00 */
[----:B------:R-:W-:Y:S01]  /*0180*/  LOP3.LUT R10, R5, 0xfffffff8, RZ, 0xc0, !PT ;  /* 0xfffffff8050a7812 */ /* 0x000fe200078ec0ff */
[----:B------:R-:W-:Y:S01]  /*0190*/  IMAD.MOV.U32 R2, RZ, RZ, RZ ;  /* 0x000000ffff027224 */ /* 0x000fe200078e00ff */
[----:B------:R-:W-:Y:S01]  /*01a0*/  IADD3 R9, PT, PT, -R3, 0x3, RZ ;  /* 0x0000000303097810 */ /* 0x000fe20007ffe1ff */
[----:B------:R-:W-:Y:S01]  /*01b0*/  IMAD.MOV.U32 R8, RZ, RZ, 0x3 ;  /* 0x00000003ff087424 */ /* 0x000fe200078e00ff */
[----:B------:R-:W-:Y:S01]  /*01c0*/  IADD3 R7, PT, PT, R0, -R3, RZ ;  /* 0x8000000300077210 */ /* 0x000fe20007ffe0ff */
[----:B------:R-:W1:Y:S01]  /*01d0*/  LDCU UR4, c[0x0][0x398] ;  /* 0x00007300ff0477ac */ /* 0x000e620008000800 */
[----:B------:R-:W-:-:S07]  /*01e0*/  IADD3 R10, PT, PT, -R10, RZ, RZ ;  /* 0x000000ff0a0a7210 */ /* 0x000fce0007ffe1ff */
.L_x_2:
[C---:B------:R-:W-:Y:S01]  /*01f0*/  VIADD R21, R7.reuse, 0x1 ;  /* 0x0000000107157836 */ /* 0x040fe20000000000 */
[----:B-1----:R-:W-:Y:S01]  /*0200*/  ISETP.GE.AND P3, PT, R7, UR4, PT ;  /* 0x0000000407007c0c */ /* 0x002fe2000bf66270 */
[----:B------:R-:W-:-:S03]  /*0210*/  VIADD R15, R8, 0xfffffffd ;  /* 0xfffffffd080f7836 */ /* 0x000fc60000000000 */
[----:B------:R-:W-:Y:S01]  /*0220*/  ISETP.LT.OR P3, PT, R7, RZ, P3 ;  /* 0x000000ff0700720c */ /* 0x000fe20001f61670 */
[----:B0-----:R-:W-:Y:S01]  /*0230*/  IMAD.WIDE R14, R15, 0x4, R12 ;  /* 0x000000040f0e7825 */ /* 0x001fe200078e020c */
[----:B------:R-:W-:-:S04]  /*0240*/  ISETP.GE.AND P4, PT, R21, UR4, PT ;  /* 0x0000000415007c0c */ /* 0x000fc8000bf86270 */
[----:B------:R-:W-:-:S07]  /*0250*/  ISETP.LT.OR P4, PT, R21, RZ, P4 ;  /* 0x000000ff1500720c */ /* 0x000fce0002781670 */
[----:B------:R-:W0:Y:S06]  /*0260*/  @!P3 LDC.64 R18, c[0x0][0x380] ;  /* 0x0000e000ff12bb82 */ /* 0x000e2c0000000a00 */
[----:B------:R-:W2:Y:S02]  /*0270*/  @!P4 LDG.E R24, desc[UR6][R14.64+0x4] ;  /* 0x000004060e18c981 */ /* 0x000ea4000c1e1900 */
[----:B------:R-:W1:Y:S01]  /*0280*/  @!P4 LDC.64 R16, c[0x0][0x380] ;  /* 0x0000e000ff10cb82 */ /* 0x000e620000000a00 */
[----:B0-----:R-:W-:-:S06]  /*0290*/  @!P3 IMAD.WIDE.U32 R18, R7, 0x4, R18 ;  /* 0x000000040712b825 */ /* 0x001fcc00078e0012 */
[----:B------:R-:W3:Y:S01]  /*02a0*/  @!P3 LDG.E R19, desc[UR6][R18.64] ;  /* 0x000000061213b981 */ /* 0x000ee2000c1e1900 */
[----:B-1----:R-:W-:-:S03]  /*02b0*/  @!P4 IMAD.WIDE.U32 R20, R21, 0x4, R16 ;  /* 0x000000041514c825 */ /* 0x002fc600078e0010 */
[----:B------:R-:W3:Y:S04]  /*02c0*/  @!P3 LDG.E R16, desc[UR6][R14.64] ;  /* 0x000000060e10b981 */ /* 0x000ee8000c1e1900 */
[----:B------:R-:W2:Y:S01]  /*02d0*/  @!P4 LDG.E R21, desc[UR6][R20.64] ;  /* 0x000000061415c981 */ /* 0x000ea2000c1e1900 */
[C---:B------:R-:W-:Y:S01]  /*02e0*/  IADD3 R25, PT, PT, R7.reuse, 0x2, RZ ;  /* 0x0000000207197810 */ /* 0x040fe20007ffe0ff */
[----:B------:R-:W-:-:S03]  /*02f0*/  VIADD R29, R7, 0x3 ;  /* 0x00000003071d7836 */ /* 0x000fc60000000000 */
[----:B------:R-:W-:Y:S02]  /*0300*/  ISETP.GE.AND P0, PT, R25, UR4, PT ;  /* 0x0000000419007c0c */ /* 0x000fe4000bf06270 */
[----:B------:R-:W-:Y:S02]  /*0310*/  ISETP.GE.AND P2, PT, R29, UR4, PT ;  /* 0x000000041d007c0c */ /* 0x000fe4000bf46270 */
[----:B------:R-:W-:Y:S02]  /*0320*/  ISETP.LT.OR P0, PT, R25, RZ, P0 ;  /* 0x000000ff1900720c */ /* 0x000fe40000701670 */
[----:B------:R-:W-:Y:S01]  /*0330*/  ISETP.LT.OR P2, PT, R29, RZ, P2 ;  /* 0x000000ff1d00720c */ /* 0x000fe20001741670 */
[C---:B------:R-:W-:Y:S01]  /*0340*/  VIADD R17, R7.reuse, 0x4 ;  /* 0x0000000407117836 */ /* 0x040fe20000000000 */
[----:B------:R-:W-:-:S04]  /*0350*/  IADD3 R11, PT, PT, R7, 0x5, RZ ;  /* 0x00000005070b7810 */ /* 0x000fc80007ffe0ff */
[----:B------:R-:W-:-:S05]  /*0360*/  ISETP.GE.AND P1, PT, R17, UR4, PT ;  /* 0x0000000411007c0c */ /* 0x000fca000bf26270 */
[----:B------:R-:W0:Y:S01]  /*0370*/  @!P0 LDC.64 R22, c[0x0][0x380] ;  /* 0x0000e000ff168b82 */ /* 0x000e220000000a00 */
[----:B------:R-:W-:Y:S02]  /*0380*/  ISETP.GE.AND P5, PT, R11, UR4, PT ;  /* 0x000000040b007c0c */ /* 0x000fe4000bfa6270 */
[----:B------:R-:W-:Y:S01]  /*0390*/  ISETP.LT.OR P1, PT, R17, RZ, P1 ;  /* 0x000000ff1100720c */ /* 0x000fe20000f21670 */
[----:B------:R-:W-:Y:S02]  /*03a0*/  VIADD R27, R7, 0x6 ;  /* 0x00000006071b7836 */ /* 0x000fe40000000000 */
[----:B0-----:R-:W-:-:S04]  /*03b0*/  @!P0 IMAD.WIDE.U32 R22, R25, 0x4, R22 ;  /* 0x0000000419168825 */ /* 0x001fc800078e0016 */
[----:B---3--:R-:W-:Y:S02]  /*03c0*/  @!P3 FFMA R2, R19, R16, R2 ;  /* 0x000000101302b223 */ /* 0x008fe40000000002 */
[----:B------:R-:W0:Y:S01]  /*03d0*/  @!P2 LDC.64 R18, c[0x0][0x380] ;  /* 0x0000e000ff12ab82 */ /* 0x000e220000000a00 */
[----:B------:R-:W-:Y:S01]  /*03e0*/  ISETP.LT.OR P3, PT, R11, RZ, P5 ;  /* 0x000000ff0b00720c */ /* 0x000fe20002f61670 */
[----:B--2---:R-:W-:-:S06]  /*03f0*/  @!P4 FFMA R2, R21, R24, R2 ;  /* 0x000000181502c223 */ /* 0x004fcc0000000002 */
[----:B------:R-:W1:Y:S01]  /*0400*/  @!P1 LDC.64 R20, c[0x0][0x380] ;  /* 0x0000e000ff149b82 */ /* 0x000e620000000a00 */
[----:B------:R-:W-:-:S05]  /*0410*/  ISETP.GE.AND P4, PT, R27, UR4, PT ;  /* 0x000000041b007c0c */ /* 0x000fca000bf86270 */
[----:B------:R-:W2:Y:S02]  /*0420*/  @!P3 LDG.E R26, desc[UR6][R14.64+0x14] ;  /* 0x000014060e1ab981 */ /* 0x000ea4000c1e1900 */
[----:B------:R-:W3:Y:S01]  /*0430*/  @!P3 LDC.64 R24, c[0x0][0x380] ;  /* 0x0000e000ff18bb82 */ /* 0x000ee20000000a00 */
[----:B------:R-:W-:Y:S01]  /*0440*/  ISETP.LT.OR P4, PT, R27, RZ, P4 ;  /* 0x000000ff1b00720c */ /* 0x000fe20002781670 */
[----:B0-----:R-:W-:-:S04]  /*0450*/  @!P2 IMAD.WIDE.U32 R18, R29, 0x4, R18 ;  /* 0x000000041d12a825 */ /* 0x001fc800078e0012 */
[----:B------:R-:W-:Y:S02]  /*0460*/  VIADD R29, R7, 0x7 ;  /* 0x00000007071d7836 */ /* 0x000fe40000000000 */
[----:B------:R-:W4:Y:S03]  /*0470*/  @!P2 LDG.E R19, desc[UR6][R18.64] ;  /* 0x000000061213a981 */ /* 0x000f26000c1e1900 */
[----:B------:R-:W-:-:S04]  /*0480*/  ISETP.GE.AND P5, PT, R29, UR4, PT ;  /* 0x000000041d007c0c */ /* 0x000fc8000bfa6270 */
[----:B------:R-:W-:Y:S01]  /*0490*/  ISETP.LT.OR P5, PT, R29, RZ, P5 ;  /* 0x000000ff1d00720c */ /* 0x000fe20002fa1670 */
[----:B-1----:R-:W-:Y:S02]  /*04a0*/  @!P1 IMAD.WIDE.U32 R20, R17, 0x4, R20 ;  /* 0x0000000411149825 */ /* 0x002fe400078e0014 */
[----:B------:R-:W0:Y:S01]  /*04b0*/  @!P4 LDC.64 R16, c[0x0][0x380] ;  /* 0x0000e000ff10cb82 */ /* 0x000e220000000a00 */
[----:B------:R-:W5:Y:S01]  /*04c0*/  @!P0 LDG.E R18, desc[UR6][R14.64+0x8] ;  /* 0x000008060e128981 */ /* 0x000f62000c1e1900 */
[----:B---3--:R-:W-:-:S03]  /*04d0*/  @!P3 IMAD.WIDE.U32 R24, R11, 0x4, R24 ;  /* 0x000000040b18b825 */ /* 0x008fc600078e0018 */
[----:B------:R-:W5:Y:S04]  /*04e0*/  @!P0 LDG.E R11, desc[UR6][R22.64] ;  /* 0x00000006160b8981 */ /* 0x000f68000c1e1900 */
[----:B------:R-:W2:Y:S04]  /*04f0*/  @!P3 LDG.E R25, desc[UR6][R24.64] ;  /* 0x000000061819b981 */ /* 0x000ea8000c1e1900 */
[----:B------:R-:W3:Y:S04]  /*0500*/  @!P5 LDG.E R28, desc[UR6][R14.64+0x1c] ;  /* 0x00001c060e1cd981 */ /* 0x000ee8000c1e1900 */
[----:B------:R1:W2:Y:S04]  /*0510*/  @!P1 LDG.E R23, desc[UR6][R20.64] ;  /* 0x0000000614179981 */ /* 0x0002a8000c1e1900 */
[----:B------:R-:W4:Y:S04]  /*0520*/  @!P2 LDG.E R22, desc[UR6][R14.64+0xc] ;  /* 0x00000c060e16a981 */ /* 0x000f28000c1e1900 */
[----:B------:R-:W2:Y:S01]  /*0530*/  @!P1 LDG.E R24, desc[UR6][R14.64+0x10] ;  /* 0x000010060e189981 */ /* 0x000ea2000c1e1900 */
[----:B-1----:R-:W1:Y:S01]  /*0540*/  @!P5 LDC.64 R20, c[0x0][0x380] ;  /* 0x0000e000ff14db82 */ /* 0x002e620000000a00 */
[----:B0-----:R-:W-:-:S02]  /*0550*/  @!P4 IMAD.WIDE.U32 R16, R27, 0x4, R16 ;  /* 0x000000041b10c825 */ /* 0x001fc400078e0010 */
[----:B------:R-:W3:Y:S04]  /*0560*/  @!P4 LDG.E R27, desc[UR6][R14.64+0x18] ;  /* 0x000018060e1bc981 */ /* 0x000ee8000c1e1900 */
[----:B------:R-:W3:Y:S01]  /*0570*/  @!P4 LDG.E R17, desc[UR6][R16.64] ;  /* 0x000000061011c981 */ /* 0x000ee2000c1e1900 */
[----:B-1----:R-:W-:-:S06]  /*0580*/  @!P5 IMAD.WIDE.U32 R20, R29, 0x4, R20 ;  /* 0x000000041d14d825 */ /* 0x002fcc00078e0014 */
[----:B------:R-:W3:Y:S01]  /*0590*/  @!P5 LDG.E R21, desc[UR6][R20.64] ;  /* 0x000000061415d981 */ /* 0x000ee2000c1e1900 */
[----:B------:R-:W-:Y:S01]  /*05a0*/  IADD3 R10, PT, PT, R10, 0x8, RZ ;  /* 0x000000080a0a7810 */ /* 0x000fe20007ffe0ff */
[----:B------:R-:W-:Y:S01]  /*05b0*/  VIADD R9, R9, 0x8 ;  /* 0x0000000809097836 */ /* 0x000fe20000000000 */
[----:B------:R-:W-:Y:S01]  /*05c0*/  IADD3 R7, PT, PT, R7, 0x8, RZ ;  /* 0x0000000807077810 */ /* 0x000fe20007ffe0ff */
[----:B------:R-:W-:Y:S02]  /*05d0*/  VIADD R8, R8, 0x8 ;  /* 0x0000000808087836 */ /* 0x000fe40000000000 */
[----:B-----5:R-:W-:Y:S01]  /*05e0*/  @!P0 FFMA R2, R11, R18, R2 ;  /* 0x000000120b028223 */ /* 0x020fe20000000002 */
[----:B------:R-:W-:-:S03]  /*05f0*/  ISETP.NE.AND P0, PT, R10, RZ, PT ;  /* 0x000000ff0a00720c */ /* 0x000fc60003f05270 */
[----:B----4-:R-:W-:-:S04]  /*0600*/  @!P2 FFMA R2, R19, R22, R2 ;  /* 0x000000161302a223 */ /* 0x010fc80000000002 */
[----:B--2---:R-:W-:-:S04]  /*0610*/  @!P1 FFMA R2, R23, R24, R2 ;  /* 0x0000001817029223 */ /* 0x004fc80000000002 */
[----:B------:R-:W-:-:S04]  /*0620*/  @!P3 FFMA R2, R25, R26, R2 ;  /* 0x0000001a1902b223 */ /* 0x000fc80000000002 */
[----:B---3--:R-:W-:-:S04]  /*0630*/  @!P4 FFMA R2, R17, R27, R2 ;  /* 0x0000001b1102c223 */ /* 0x008fc80000000002 */
[----:B------:R-:W-:Y:S01]  /*0640*/  @!P5 FFMA R2, R21, R28, R2 ;  /* 0x0000001c1502d223 */ /* 0x000fe20000000002 */
[----:B------:R-:W-:Y:S06]  /*0650*/  @P0 BRA `(.L_x_2) ;  /* 0xfffffff800e40947 */ /* 0x000fec000383ffff */
[----:B------:R-:W-:-:S07]  /*0660*/  VIADD R12, R9, 0xfffffffd ;  /* 0xfffffffd090c7836 */ /* 0x000fce0000000000 */
.L_x_1:
[----:B------:R-:W-:-:S13]  /*0670*/  ISETP.NE.AND P0, PT, R6, RZ, PT ;  /* 0x000000ff0600720c */ /* 0x000fda0003f05270 */
[----:B------:R-:W-:Y:S05]  /*0680*/  @!P0 BRA `(.L_x_0) ;  /* 0x00000004003c8947 */ /* 0x000fea0003800000 */
[----:B------:R-:W-:Y:S02]  /*0690*/  ISETP.GE.U32.AND P0, PT, R6, 0x4, PT ;  /* 0x000000040600780c */ /* 0x000fe40003f06070 */
[----:B------:R-:W-:-:S11]  /*06a0*/  LOP3.LUT P3, R5, R5, 0x3, RZ, 0xc0, !PT ;  /* 0x0000000305057812 */ /* 0x000fd6000786c0ff */
[----:B------:R-:W-:Y:S05]  /*06b0*/  @!P0 BRA `(.L_x_3) ;  /* 0x0000000000908947 */ /* 0x000fea0003800000 */
[----:B------:R-:W-:Y:S01]  /*06c0*/  IMAD.IADD R21, R0, 0x1, R12 ;  /* 0x0000000100157824 */ /* 0x000fe200078e020c */
[----:B------:R-:W0:Y:S01]  /*06d0*/  LDC.64 R6, c[0x0][0x390] ;  /* 0x0000e400ff067b82 */ /* 0x000e220000000a00 */
[----:B------:R-:W-:Y:S02]  /*06e0*/  IMAD.IADD R19, R12, 0x1, R3 ;  /* 0x000000010c137824 */ /* 0x000fe400078e0203 */
[C---:B------:R-:W-:Y:S01]  /*06f0*/  VIADD R25, R21.reuse, 0x2 ;  /* 0x0000000215197836 */ /* 0x040fe20000000000 */
[C---:B------:R-:W-:Y:S02]  /*0700*/  ISETP.GE.AND P0, PT, R21.reuse, UR4, PT ;  /* 0x0000000415007c0c */ /* 0x040fe4000bf06270 */
[C---:B------:R-:W-:Y:S02]  /*0710*/  IADD3 R23, PT, PT, R21.reuse, 0x1, RZ ;  /* 0x0000000115177810 */ /* 0x040fe40007ffe0ff */
[----:B------:R-:W-:Y:S02]  /*0720*/  ISETP.LT.OR P0, PT, R21, RZ, P0 ;  /* 0x000000ff1500720c */ /* 0x000fe40000701670 */
[----:B------:R-:W-:-:S02]  /*0730*/  ISETP.GE.AND P1, PT, R23, UR4, PT ;  /* 0x0000000417007c0c */ /* 0x000fc4000bf26270 */
[----:B------:R-:W-:Y:S02]  /*0740*/  IADD3 R13, PT, PT, R21, 0x3, RZ ;  /* 0x00000003150d7810 */ /* 0x000fe40007ffe0ff */
[----:B------:R-:W-:Y:S02]  /*0750*/  ISETP.GE.AND P2, PT, R25, UR4, PT ;  /* 0x0000000419007c0c */ /* 0x000fe4000bf46270 */
[----:B------:R-:W-:Y:S02]  /*0760*/  ISETP.LT.OR P1, PT, R23, RZ, P1 ;  /* 0x000000ff1700720c */ /* 0x000fe40000f21670 */
[----:B------:R-:W-:Y:S02]  /*0770*/  ISETP.LT.OR P2, PT, R25, RZ, P2 ;  /* 0x000000ff1900720c */ /* 0x000fe40001741670 */
[C---:B------:R-:W-:Y:S01]  /*0780*/  ISETP.GE.AND P4, PT, R13.reuse, UR4, PT ;  /* 0x000000040d007c0c */ /* 0x040fe2000bf86270 */
[----:B------:R-:W1:Y:S03]  /*0790*/  @!P0 LDC.64 R16, c[0x0][0x380] ;  /* 0x0000e000ff108b82 */ /* 0x000e660000000a00 */
[----:B------:R-:W-:Y:S01]  /*07a0*/  ISETP.LT.OR P4, PT, R13, RZ, P4 ;  /* 0x000000ff0d00720c */ /* 0x000fe20002781670 */
[----:B0-----:R-:W-:-:S04]  /*07b0*/  IMAD.WIDE R6, R19, 0x4, R6 ;  /* 0x0000000413067825 */ /* 0x001fc800078e0206 */
[----:B------:R-:W0:Y:S01]  /*07c0*/  @!P1 LDC.64 R14, c[0x0][0x380] ;  /* 0x0000e000ff0e9b82 */ /* 0x000e220000000a00 */
[----:B------:R-:W2:Y:S04]  /*07d0*/  @!P0 LDG.E R18, desc[UR6][R6.64] ;  /* 0x0000000606128981 */ /* 0x000ea8000c1e1900 */
[----:B------:R-:W3:Y:S03]  /*07e0*/  @!P1 LDG.E R19, desc[UR6][R6.64+0x4] ;  /* 0x0000040606139981 */ /* 0x000ee6000c1e1900 */
[----:B------:R-:W4:Y:S01]  /*07f0*/  @!P2 LDC.64 R10, c[0x0][0x380] ;  /* 0x0000e000ff0aab82 */ /* 0x000f220000000a00 */
[----:B------:R-:W5:Y:S07]  /*0800*/  @!P4 LDG.E R20, desc[UR6][R6.64+0xc] ;  /* 0x00000c060614c981 */ /* 0x000f6e000c1e1900 */
[----:B------:R-:W4:Y:S01]  /*0810*/  @!P4 LDC.64 R8, c[0x0][0x380] ;  /* 0x0000e000ff08cb82 */ /* 0x000f220000000a00 */
[----:B-1----:R-:W-:-:S06]  /*0820*/  @!P0 IMAD.WIDE.U32 R16, R21, 0x4, R16 ;  /* 0x0000000415108825 */ /* 0x002fcc00078e0010 */
[----:B------:R-:W2:Y:S01]  /*0830*/  @!P0 LDG.E R17, desc[UR6][R16.64] ;  /* 0x0000000610118981 */ /* 0x000ea2000c1e1900 */
[----:B0-----:R-:W-:-:S06]  /*0840*/  @!P1 IMAD.WIDE.U32 R14, R23, 0x4, R14 ;  /* 0x00000004170e9825 */ /* 0x001fcc00078e000e */
[----:B------:R-:W3:Y:S01]  /*0850*/  @!P1 LDG.E R15, desc[UR6][R14.64] ;  /* 0x000000060e0f9981 */ /* 0x000ee2000c1e1900 */
[----:B----4-:R-:W-:-:S06]  /*0860*/  @!P2 IMAD.WIDE.U32 R10, R25, 0x4, R10 ;  /* 0x00000004190aa825 */ /* 0x010fcc00078e000a */
[----:B------:R-:W4:Y:S01]  /*0870*/  @!P2 LDG.E R11, desc[UR6][R10.64] ;  /* 0x000000060a0ba981 */ /* 0x000f22000c1e1900 */
[----:B------:R-:W-:-:S03]  /*0880*/  @!P4 IMAD.WIDE.U32 R8, R13, 0x4, R8 ;  /* 0x000000040d08c825 */ /* 0x000fc600078e0008 */
[----:B------:R-:W4:Y:S04]  /*0890*/  @!P2 LDG.E R13, desc[UR6][R6.64+0x8] ;  /* 0x00000806060da981 */ /* 0x000f28000c1e1900 */
[----:B------:R-:W5:Y:S01]  /*08a0*/  @!P4 LDG.E R9, desc[UR6][R8.64] ;  /* 0x000000060809c981 */ /* 0x000f62000c1e1900 */
[----:B------:R-:W-:Y:S01]  /*08b0*/  IADD3 R12, PT, PT, R12, 0x4, RZ ;  /* 0x000000040c0c7810 */ /* 0x000fe20007ffe0ff */
[----:B--2---:R-:W-:-:S04]  /*08c0*/  @!P0 FFMA R2, R17, R18, R2 ;  /* 0x0000001211028223 */ /* 0x004fc80000000002 */
[----:B---3--:R-:W-:-:S04]  /*08d0*/  @!P1 FFMA R2, R15, R19, R2 ;  /* 0x000000130f029223 */ /* 0x008fc80000000002 */
[----:B----4-:R-:W-:-:S04]  /*08e0*/  @!P2 FFMA R2, R11, R13, R2 ;  /* 0x0000000d0b02a223 */ /* 0x010fc80000000002 */
[----:B-----5:R-:W-:-:S07]  /*08f0*/  @!P4 FFMA R2, R9, R20, R2 ;  /* 0x000000140902c223 */ /* 0x020fce0000000002 */
.L_x_3:
[----:B------:R-:W-:Y:S05]  /*0900*/  @!P3 BRA `(.L_x_0) ;  /* 0x00000000009cb947 */ /* 0x000fea0003800000 */
[----:B------:R-:W-:Y:S02]  /*0910*/  ISETP.NE.AND P0, PT, R5, 0x1, PT ;  /* 0x000000010500780c */ /* 0x000fe40003f05270 */
[----:B------:R-:W-:-:S04]  /*0920*/  LOP3.LUT R4, R4, 0x1, RZ, 0xc0, !PT ;  /* 0x0000000104047812 */ /* 0x000fc800078ec0ff */
[----:B------:R-:W-:-:S07]  /*0930*/  ISETP.NE.U32.AND P2, PT, R4, 0x1, PT ;  /* 0x000000010400780c */ /* 0x000fce0003f45070 */
[----:B------:R-:W-:Y:S06]  /*0940*/  @!P0 BRA `(.L_x_4) ;  /* 0x0000000000508947 */ /* 0x000fec0003800000 */
[----:B------:R-:W-:Y:S01]  /*0950*/  IMAD.IADD R13, R0, 0x1, R12 ;  /* 0x00000001000d7824 */ /* 0x000fe200078e020c */
[----:B------:R-:W0:Y:S01]  /*0960*/  LDC.64 R4, c[0x0][0x390] ;  /* 0x0000e400ff047b82 */ /* 0x000e220000000a00 */
[----:B------:R-:W-:-:S03]  /*0970*/  IMAD.IADD R9, R12, 0x1, R3 ;  /* 0x000000010c097824 */ /* 0x000fc600078e0203 */
[C---:B------:R-:W-:Y:S02]  /*0980*/  ISETP.GE.AND P0, PT, R13.reuse, UR4, PT ;  /* 0x000000040d007c0c */ /* 0x040fe4000bf06270 */
[C---:B------:R-:W-:Y:S02]  /*0990*/  IADD3 R15, PT, PT, R13.reuse, 0x1, RZ ;  /* 0x000000010d0f7810 */ /* 0x040fe40007ffe0ff */
[----:B------:R-:W-:Y:S02]  /*09a0*/  ISETP.LT.OR P0, PT, R13, RZ, P0 ;  /* 0x000000ff0d00720c */ /* 0x000fe40000701670 */
[----:B------:R-:W-:-:S04]  /*09b0*/  ISETP.GE.AND P1, PT, R15, UR4, PT ;  /* 0x000000040f007c0c */ /* 0x000fc8000bf26270 */
[----:B------:R-:W-:-:S07]  /*09c0*/  ISETP.LT.OR P1, PT, R15, RZ, P1 ;  /* 0x000000ff0f00720c */ /* 0x000fce0000f21670 */
[----:B------:R-:W1:Y:S01]  /*09d0*/  @!P0 LDC.64 R6, c[0x0][0x380] ;  /* 0x0000e000ff068b82 */ /* 0x000e620000000a00 */
[----:B0-----:R-:W-:-:S07]  /*09e0*/  IMAD.WIDE R8, R9, 0x4, R4 ;  /* 0x0000000409087825 */ /* 0x001fce00078e0204 */
[----:B------:R-:W0:Y:S01]  /*09f0*/  @!P1 LDC.64 R10, c[0x0][0x380] ;  /* 0x0000e000ff0a9b82 */ /* 0x000e220000000a00 */
[----:B-1----:R-:W-:Y:S02]  /*0a00*/  @!P0 IMAD.WIDE.U32 R4, R13, 0x4, R6 ;  /* 0x000000040d048825 */ /* 0x002fe400078e0006 */
[----:B------:R-:W2:Y:S04]  /*0a10*/  @!P0 LDG.E R13, desc[UR6][R8.64] ;  /* 0x00000006080d8981 */ /* 0x000ea8000c1e1900 */
[----:B------:R-:W2:Y:S01]  /*0a20*/  @!P0 LDG.E R5, desc[UR6][R4.64] ;  /* 0x0000000604058981 */ /* 0x000ea2000c1e1900 */
[----:B0-----:R-:W-:-:S03]  /*0a30*/  @!P1 IMAD.WIDE.U32 R6, R15, 0x4, R10 ;  /* 0x000000040f069825 */ /* 0x001fc600078e000a */
[----:B------:R-:W3:Y:S04]  /*0a40*/  @!P1 LDG.E R10, desc[UR6][R8.64+0x4] ;  /* 0x00000406080a9981 */ /* 0x000ee8000c1e1900 */
[----:B------:R-:W3:Y:S01]  /*0a50*/  @!P1 LDG.E R7, desc[UR6][R6.64] ;  /* 0x0000000606079981 */ /* 0x000ee2000c1e1900 */
[----:B------:R-:W-:Y:S01]  /*0a60*/  IADD3 R12, PT, PT, R12, 0x2, RZ ;  /* 0x000000020c0c7810 */ /* 0x000fe20007ffe0ff */
[----:B--2---:R-:W-:-:S04]  /*0a70*/  @!P0 FFMA R2, R5, R13, R2 ;  /* 0x0000000d05028223 */ /* 0x004fc80000000002 */
[----:B---3--:R-:W-:-:S07]  /*0a80*/  @!P1 FFMA R2, R7, R10, R2 ;  /* 0x0000000a07029223 */ /* 0x008fce0000000002 */
.L_x_4:
[----:B------:R-:W-:Y:S05]  /*0a90*/  @!P2 BRA `(.L_x_0) ;  /* 0x000000000038a947 */ /* 0x000fea0003800000 */
[----:B------:R-:W-:Y:S01]  /*0aa0*/  IMAD.IADD R9, R0, 0x1, R12 ;  /* 0x0000000100097824 */ /* 0x000fe200078e020c */
[----:B------:R-:W-:Y:S04]  /*0ab0*/  BSSY.RECONVERGENT B0, `(.L_x_0) ;  /* 0x000000c000007945 */ /* 0x000fe80003800200 */
[----:B------:R-:W-:-:S04]  /*0ac0*/  ISETP.GE.AND P0, PT, R9, UR4, PT ;  /* 0x0000000409007c0c */ /* 0x000fc8000bf06270 */
[----:B------:R-:W-:-:S13]  /*0ad0*/  ISETP.LT.OR P0, PT, R9, RZ, P0 ;  /* 0x000000ff0900720c */ /* 0x000fda0000701670 */
[----:B------:R-:W-:Y:S05]  /*0ae0*/  @P0 BRA `(.L_x_5) ;  /* 0x0000000000200947 */ /* 0x000fea0003800000 */
[----:B------:R-:W0:Y:S01]  /*0af0*/  LDC.64 R4, c[0x0][0x380] ;  /* 0x0000e000ff047b82 */ /* 0x000e220000000a00 */
[----:B------:R-:W-:-:S07]  /*0b00*/  IADD3 R3, PT, PT, R12, R3, RZ ;  /* 0x000000030c037210 */ /* 0x000fce0007ffe0ff */
[----:B------:R-:W1:Y:S01]  /*0b10*/  LDC.64 R6, c[0x0][0x390] ;  /* 0x0000e400ff067b82 */ /* 0x000e620000000a00 */
[----:B0-----:R-:W-:-:S06]  /*0b20*/  IMAD.WIDE.U32 R4, R9, 0x4, R4 ;  /* 0x0000000409047825 */ /* 0x001fcc00078e0004 */
[----:B------:R-:W2:Y:S01]  /*0b30*/  LDG.E R5, desc[UR6][R4.64] ;  /* 0x0000000604057981 */ /* 0x000ea2000c1e1900 */
[----:B-1----:R-:W-:-:S06]  /*0b40*/  IMAD.WIDE R6, R3, 0x4, R6 ;  /* 0x0000000403067825 */ /* 0x002fcc00078e0206 */
[----:B------:R-:W2:Y:S02]  /*0b50*/  LDG.E R6, desc[UR6][R6.64] ;  /* 0x0000000606067981 */ /* 0x000ea4000c1e1900 */
[----:B--2---:R-:W-:-:S07]  /*0b60*/  FFMA R2, R5, R6, R2 ;  /* 0x0000000605027223 */ /* 0x004fce0000000002 */
.L_x_5:
[----:B------:R-:W-:Y:S05]  /*0b70*/  BSYNC.RECONVERGENT B0 ;  /* 0x0000000000007941 */ /* 0x000fea0003800200 */
.L_x_0:
[----:B------:R-:W0:Y:S02]  /*0b80*/  LDC.64 R4, c[0x0][0x388] ;  /* 0x0000e200ff047b82 */ /* 0x000e240000000a00 */
[----:B0-----:R-:W-:-:S05]  /*0b90*/  IMAD.WIDE R4, R0, 0x4, R4 ;  /* 0x0000000400047825 */ /* 0x001fca00078e0204 */
[----:B------:R-:W-:Y:S01]  /*0ba0*/  STG.E desc[UR6][R4.64], R2 ;  /* 0x0000000204007986 */ /* 0x000fe2000c101906 */
[----:B------:R-:W-:Y:S05]  /*0bb0*/  EXIT ;  /* 0x000000000000794d */ /* 0x000fea0003800000 */
.L_x_6:
[----:B------:R-:W-:-:S00]  /*0bc0*/  BRA `(.L_x_6) ;  /* 0xfffffffc00fc7947 */ /* 0x000fc0000383ffff */
[----:B------:R-:W-:-:S00]  /*0bd0*/  NOP ;  /* 0x0000000000007918 */ /* 0x000fc00000000000 */
        /* <DEDUP_REMOVED lines=10> */
.L_x_7:


//--------------------- .nv.shared.reserved.0     --------------------------
	.section	.nv.shared.reserved.0,"aw",@nobits
	.weak		__nv_reservedSMEM_offset_0_alias
	.size		__nv_reservedSMEM_offset_0_alias, 0, 64
	.other		__nv_reservedSMEM_offset_0_alias,@"STO_CUDA_RESERVED_SHARED STV_DEFAULT"
__nv_reservedSMEM_offset_0_alias:
	.zero		0
	.zero		64


//--------------------- .nv.constant0._Z10convolve1DPfS_S_ii --------------------------
	.section	.nv.constant0._Z10convolve1DPfS_S_ii,"a",@progbits
	.sectionflags	@""
	.align	4
.nv.constant0._Z10convolve1DPfS_S_ii:
	.zero		928


//--------------------- SYMBOLS --------------------------

	.type		.nv.reservedSmem.offset0,@object
	.size		.nv.reservedSmem.offset0,0x4
